//
// Generated by NVIDIA NVVM Compiler
//
// Compiler Build ID: CL-36424714
// Cuda compilation tools, release 13.0, V13.0.88
// Based on NVVM 20.0.0
//

.version 9.0
.target sm_100
.address_size 64

	// .globl	_Z5daxpyPdS_

.visible .entry _Z5daxpyPdS_(
	.param .u64 .ptr .align 1 _Z5daxpyPdS__param_0,
	.param .u64 .ptr .align 1 _Z5daxpyPdS__param_1
)
{
	.reg .b32 	%r<5>;
	.reg .b64 	%rd<8>;
	.reg .b64 	%fd<4>;

	ld.param.u64 	%rd1, [_Z5daxpyPdS__param_0];
	ld.param.u64 	%rd2, [_Z5daxpyPdS__param_1];
	cvta.to.global.u64 	%rd3, %rd2;
	cvta.to.global.u64 	%rd4, %rd1;
	mov.u32 	%r1, %tid.x;
	mov.u32 	%r2, %ctaid.x;
	mov.u32 	%r3, %ntid.x;
	mad.lo.s32 	%r4, %r2, %r3, %r1;
	mul.wide.s32 	%rd5, %r4, 8;
	add.s64 	%rd6, %rd4, %rd5;
	ld.global.f64 	%fd1, [%rd6];
	add.s64 	%rd7, %rd3, %rd5;
	ld.global.f64 	%fd2, [%rd7];
	fma.rn.f64 	%fd3, %fd1, 0d4000000000000000, %fd2;
	st.global.f64 	[%rd6], %fd3;
	ret;

}


// ===== COMPILED SASS (sm_100) =====

	.target	sm_100

	.elftype	@"ET_EXEC"


//--------------------- .note.nv.tkinfo           --------------------------
	.section	.note.nv.tkinfo,"",@"SHT_NOTE"
	.sectionflags	@"SHF_NOTE_NV_TKINFO"
	.tkinfo
        /*0018*/ 	.word	0x00000002
        /*0030*/ 	.string	""
        /*0030*/ 	.string	"ptxas"
        /*0030*/ 	.string	"Cuda compilation tools, release 13.0, V13.0.88"
        /*0030*/ 	.string	"Build cuda_13.0.r13.0/compiler.36424714_0"
        /*0030*/ 	.string	"-arch sm_100 -m 64 "



//--------------------- .note.nv.cuinfo           --------------------------
	.section	.note.nv.cuinfo,"",@"SHT_NOTE"
	.sectionflags	@"SHF_NOTE_NV_CUINFO"
        /*0018*/ 	.short	0x0002
        /*001a*/ 	.short	0x0064
        /*001c*/ 	.short	0x0082
	.zero		2


//--------------------- .nv.info                  --------------------------
	.section	.nv.info,"",@"SHT_CUDA_INFO"
	.align	4


	//----- nvinfo : EIATTR_REGCOUNT
	.align		4
        /*0000*/ 	.byte	0x04, 0x2f
        /*0002*/ 	.short	(.L_1 - .L_0)
	.align		4
.L_0:
        /*0004*/ 	.word	index@(_Z5daxpyPdS_)
        /*0008*/ 	.word	0x0000000a


	//----- nvinfo : EIATTR_FRAME_SIZE
	.align		4
.L_1:
        /*000c*/ 	.byte	0x04, 0x11
        /*000e*/ 	.short	(.L_3 - .L_2)
	.align		4
.L_2:
        /*0010*/ 	.word	index@(_Z5daxpyPdS_)
        /*0014*/ 	.word	0x00000000


	//----- nvinfo : EIATTR_MIN_STACK_SIZE
	.align		4
.L_3:
        /*0018*/ 	.byte	0x04, 0x12
        /*001a*/ 	.short	(.L_5 - .L_4)
	.align		4
.L_4:
        /*001c*/ 	.word	index@(_Z5daxpyPdS_)
        /*0020*/ 	.word	0x00000000
.L_5:


//--------------------- .nv.compat                --------------------------
	.section	.nv.compat,"",@"SHT_CUDA_COMPAT_INFO"
	.align	4
        /*0000*/ 	.byte	0x02, 0x09, 0x00, 0x00, 0x02, 0x02, 0x01, 0x00, 0x02, 0x05, 0x05, 0x00, 0x03, 0x07, 0x01, 0x01
        /*0010*/ 	.byte	0x02, 0x03, 0x00, 0x00, 0x02, 0x06, 0x01, 0x00, 0x04, 0x0b, 0x08, 0x00, 0x01, 0x00, 0x00, 0x00
        /*0020*/ 	.byte	0x00, 0x00, 0x00, 0x00


//--------------------- .nv.info._Z5daxpyPdS_     --------------------------
	.section	.nv.info._Z5daxpyPdS_,"",@"SHT_CUDA_INFO"
	.sectionflags	@""
	.align	4


	//----- nvinfo : EIATTR_CUDA_API_VERSION
	.align		4
        /*0000*/ 	.byte	0x04, 0x37
        /*0002*/ 	.short	(.L_7 - .L_6)
.L_6:
        /*0004*/ 	.word	0x00000082


	//----- nvinfo : EIATTR_KPARAM_INFO
	.align		4
.L_7:
        /*0008*/ 	.byte	0x04, 0x17
        /*000a*/ 	.short	(.L_9 - .L_8)
.L_8:
        /*000c*/ 	.word	0x00000000
        /*0010*/ 	.short	0x0001
        /*0012*/ 	.short	0x0008
        /*0014*/ 	.byte	0x00, 0xf5, 0x21, 0x00


	//----- nvinfo : EIATTR_KPARAM_INFO
	.align		4
.L_9:
        /*0018*/ 	.byte	0x04, 0x17
        /*001a*/ 	.short	(.L_11 - .L_10)
.L_10:
        /*001c*/ 	.word	0x00000000
        /*0020*/ 	.short	0x0000
        /*0022*/ 	.short	0x0000
        /*0024*/ 	.byte	0x00, 0xf5, 0x21, 0x00


	//----- nvinfo : EIATTR_SPARSE_MMA_MASK
	.align		4
.L_11:
        /*0028*/ 	.byte	0x03, 0x50
        /*002a*/ 	.short	0x0000


	//----- nvinfo : EIATTR_MAXREG_COUNT
	.align		4
        /*002c*/ 	.byte	0x03, 0x1b
        /*002e*/ 	.short	0x00ff


	//----- nvinfo : EIATTR_MERCURY_ISA_VERSION
	.align		4
        /*0030*/ 	.byte	0x03, 0x5f
        /*0032*/ 	.short	0x0101


	//----- nvinfo : EIATTR_VRC_CTA_INIT_COUNT
	.align		4
        /*0034*/ 	.byte	0x02, 0x4a
	.zero		1
	.zero		1


	//----- nvinfo : EIATTR_EXIT_INSTR_OFFSETS
	.align		4
        /*0038*/ 	.byte	0x04, 0x1c
        /*003a*/ 	.short	(.L_13 - .L_12)


	//   ....[0]....
.L_12:
        /*003c*/ 	.word	0x000000e0


	//----- nvinfo : EIATTR_CBANK_PARAM_SIZE
	.align		4
.L_13:
        /*0040*/ 	.byte	0x03, 0x19
        /*0042*/ 	.short	0x0010


	//----- nvinfo : EIATTR_PARAM_CBANK
	.align		4
        /*0044*/ 	.byte	0x04, 0x0a
        /*0046*/ 	.short	(.L_15 - .L_14)
	.align		4
.L_14:
        /*0048*/ 	.word	index@(.nv.constant0._Z5daxpyPdS_)
        /*004c*/ 	.short	0x0380
        /*004e*/ 	.short	0x0010


	//----- nvinfo : EIATTR_SW_WAR
	.align		4
.L_15:
        /*0050*/ 	.byte	0x04, 0x36
        /*0052*/ 	.short	(.L_17 - .L_16)
.L_16:
        /*0054*/ 	.word	0x00000008
.L_17:


//--------------------- .nv.callgraph             --------------------------
	.section	.nv.callgraph,"",@"SHT_CUDA_CALLGRAPH"
	.align	4
	.sectionentsize	8
	.align		4
        /*0000*/ 	.word	0x00000000
	.align		4
        /*0004*/ 	.word	0xffffffff
	.align		4
        /*0008*/ 	.word	0x00000000
	.align		4
        /*000c*/ 	.word	0xfffffffe
	.align		4
        /*0010*/ 	.word	0x00000000
	.align		4
        /*0014*/ 	.word	0xfffffffd
	.align		4
        /*0018*/ 	.word	0x00000000
	.align		4
        /*001c*/ 	.word	0xfffffffc


//--------------------- .text._Z5daxpyPdS_        --------------------------
	.section	.text._Z5daxpyPdS_,"ax",@progbits
	.align	128
        .global         _Z5daxpyPdS_
        .type           _Z5daxpyPdS_,@function
        .size           _Z5daxpyPdS_,(.L_x_1 - _Z5daxpyPdS_)
        .other          _Z5daxpyPdS_,@"STO_CUDA_ENTRY STV_DEFAULT"
_Z5daxpyPdS_:
.text._Z5daxpyPdS_:
[----:B------:R-:W-:Y:S01]  /*0000*/  LDC R1, c[0x0][0x37c] ;  /* 0x0000df00ff017b82 */ /* 0x000fe20000000800 */
[----:B------:R-:W0:Y:S07]  /*0010*/  S2R R5, SR_TID.X ;  /* 0x0000000000057919 */ /* 0x000e2e0000002100 */
[----:B------:R-:W0:Y:S01]  /*0020*/  S2UR UR6, SR_CTAID.X ;  /* 0x00000000000679c3 */ /* 0x000e220000002500 */
[----:B------:R-:W1:Y:S07]  /*0030*/  LDCU.64 UR4, c[0x0][0x358] ;  /* 0x00006b00ff0477ac */ /* 0x000e6e0008000a00 */
[----:B------:R-:W0:Y:S08]  /*0040*/  LDC R0, c[0x0][0x360] ;  /* 0x0000d800ff007b82 */ /* 0x000e300000000800 */
[----:B------:R-:W2:Y:S08]  /*0050*/  LDC.64 R6, c[0x0][0x388] ;  /* 0x0000e200ff067b82 */ /* 0x000eb00000000a00 */
[----:B------:R-:W3:Y:S01]  /*0060*/  LDC.64 R2, c[0x0][0x380] ;  /* 0x0000e000ff027b82 */ /* 0x000ee20000000a00 */
[----:B0-----:R-:W-:-:S04]  /*0070*/  IMAD R5, R0, UR6, R5 ;  /* 0x0000000600057c24 */ /* 0x001fc8000f8e0205 */
[----:B--2---:R-:W-:-:S06]  /*0080*/  IMAD.WIDE R6, R5, 0x8, R6 ;  /* 0x0000000805067825 */ /* 0x004fcc00078e0206 */
[----:B-1----:R-:W2:Y:S01]  /*0090*/  LDG.E.64 R6, desc[UR4][R6.64] ;  /* 0x0000000406067981 */ /* 0x002ea2000c1e1b00 */
[----:B---3--:R-:W-:-:S05]  /*00a0*/  IMAD.WIDE R2, R5, 0x8, R2 ;  /* 0x0000000805027825 */ /* 0x008fca00078e0202 */
[----:B------:R-:W2:Y:S02]  /*00b0*/  LDG.E.64 R4, desc[UR4][R2.64] ;  /* 0x0000000402047981 */ /* 0x000ea4000c1e1b00 */
[----:B--2---:R-:W-:-:S07]  /*00c0*/  DFMA R4, R4, 2, R6 ;  /* 0x400000000404782b */ /* 0x004fce0000000006 */
[----:B------:R-:W-:Y:S01]  /*00d0*/  STG.E.64 desc[UR4][R2.64], R4 ;  /* 0x0000000402007986 */ /* 0x000fe2000c101b04 */
[----:B------:R-:W-:Y:S05]  /*00e0*/  EXIT ;  /* 0x000000000000794d */ /* 0x000fea0003800000 */
.L_x_0:
[----:B------:R-:W-:-:S00]  /*00f0*/  BRA `(.L_x_0) ;  /* 0xfffffffc00fc7947 */ /* 0x000fc0000383ffff */
[----:B------:R-:W-:-:S00]  /*0100*/  NOP ;  /* 0x0000000000007918 */ /* 0x000fc00000000000 */
[----:B------:R-:W-:-:S00]  /*0110*/  NOP ;  /* 0x0000000000007918 */ /* 0x000fc00000000000 */
[----:B------:R-:W-:-:S00]  /*0120*/  NOP ;  /* 0x0000000000007918 */ /* 0x000fc00000000000 */
[----:B------:R-:W-:-:S00]  /*0130*/  NOP ;  /* 0x0000000000007918 */ /* 0x000fc00000000000 */
[----:B------:R-:W-:-:S00]  /*0140*/  NOP ;  /* 0x0000000000007918 */ /* 0x000fc00000000000 */
[----:B------:R-:W-:-:S00]  /*0150*/  NOP ;  /* 0x0000000000007918 */ /* 0x000fc00000000000 */
[----:B------:R-:W-:-:S00]  /*0160*/  NOP ;  /* 0x0000000000007918 */ /* 0x000fc00000000000 */
[----:B------:R-:W-:-:S00]  /*0170*/  NOP ;  /* 0x0000000000007918 */ /* 0x000fc00000000000 */
.L_x_1:


//--------------------- .nv.shared.reserved.0     --------------------------
	.section	.nv.shared.reserved.0,"aw",@nobits
	.weak		__nv_reservedSMEM_offset_0_alias
	.size		__nv_reservedSMEM_offset_0_alias, 0, 64
	.other		__nv_reservedSMEM_offset_0_alias,@"STO_CUDA_RESERVED_SHARED STV_DEFAULT"
__nv_reservedSMEM_offset_0_alias:
	.zero		0
	.zero		64


//--------------------- .nv.constant0._Z5daxpyPdS_ --------------------------
	.section	.nv.constant0._Z5daxpyPdS_,"a",@progbits
	.sectionflags	@""
	.align	4
.nv.constant0._Z5daxpyPdS_:
	.zero		912


//--------------------- SYMBOLS --------------------------

	.type		.nv.reservedSmem.offset0,@object
	.size		.nv.reservedSmem.offset0,0x4
